	.headerflags	@"EF_CUDA_TEXMODE_UNIFIED EF_CUDA_64BIT_ADDRESS EF_CUDA_ACCELERATORS EF_CUDA_SM90 EF_CUDA_VIRTUAL_SM(EF_CUDA_SM90)"
	.elftype	@"ET_EXEC"


//--------------------- .nv.info                  --------------------------
	.section	.nv.info,"",@"SHT_CUDA_INFO"
	.align	4


	//----- nvinfo : EIATTR_REGCOUNT
	.align		4
        /*0000*/ 	.byte	0x04, 0x2f
        /*0002*/ 	.short	(.L_3 - .L_2)
	.align		4
.L_2:
        /*0004*/ 	.word	index@(triton_poi_fused__native_batch_norm_legit_no_training_relu_24)
        /*0008*/ 	.word	0x00000020


	//----- nvinfo : EIATTR_MIN_STACK_SIZE
	.align		4
.L_3:
        /*000c*/ 	.byte	0x04, 0x12
        /*000e*/ 	.short	(.L_5 - .L_4)
	.align		4
.L_4:
        /*0010*/ 	.word	index@(triton_poi_fused__native_batch_norm_legit_no_training_relu_24)
        /*0014*/ 	.word	0x00000000


	//----- nvinfo : EIATTR_FRAME_SIZE
	.align		4
.L_5:
        /*0018*/ 	.byte	0x04, 0x11
        /*001a*/ 	.short	(.L_7 - .L_6)
	.align		4
.L_6:
        /*001c*/ 	.word	index@(triton_poi_fused__native_batch_norm_legit_no_training_relu_24)
        /*0020*/ 	.word	0x00000000


	//----- nvinfo : EIATTR_MIN_STACK_SIZE
	.align		4
.L_7:
        /*0024*/ 	.byte	0x04, 0x12
        /*0026*/ 	.short	(.L_9 - .L_8)
	.align		4
.L_8:
        /*0028*/ 	.word	index@(triton_poi_fused__native_batch_norm_legit_no_training_relu_24)
        /*002c*/ 	.word	0x00000000
.L_9:


//--------------------- .nv.info.triton_poi_fused__native_batch_norm_legit_no_training_relu_24 --------------------------
	.section	.nv.info.triton_poi_fused__native_batch_norm_legit_no_training_relu_24,"",@"SHT_CUDA_INFO"
	.sectionflags	@""
	.align	4


	//----- nvinfo : EIATTR_CUDA_API_VERSION
	.align		4
        /*0000*/ 	.byte	0x04, 0x37
        /*0002*/ 	.short	(.L_11 - .L_10)
.L_10:
        /*0004*/ 	.word	0x0000007c


	//----- nvinfo : EIATTR_KPARAM_INFO
	.align		4
.L_11:
        /*0008*/ 	.byte	0x04, 0x17
        /*000a*/ 	.short	(.L_13 - .L_12)
.L_12:
        /*000c*/ 	.word	0x00000000
        /*0010*/ 	.short	0x0007
        /*0012*/ 	.short	0x0034
        /*0014*/ 	.byte	0x00, 0xf0, 0x11, 0x00


	//----- nvinfo : EIATTR_KPARAM_INFO
	.align		4
.L_13:
        /*0018*/ 	.byte	0x04, 0x17
        /*001a*/ 	.short	(.L_15 - .L_14)
.L_14:
        /*001c*/ 	.word	0x00000000
        /*0020*/ 	.short	0x0006
        /*0022*/ 	.short	0x0030
        /*0024*/ 	.byte	0x00, 0xf0, 0x11, 0x00


	//----- nvinfo : EIATTR_KPARAM_INFO
	.align		4
.L_15:
        /*0028*/ 	.byte	0x04, 0x17
        /*002a*/ 	.short	(.L_17 - .L_16)
.L_16:
        /*002c*/ 	.word	0x00000000
        /*0030*/ 	.short	0x0005
        /*0032*/ 	.short	0x0028
        /*0034*/ 	.byte	0x00, 0xf4, 0x21, 0x00


	//----- nvinfo : EIATTR_KPARAM_INFO
	.align		4
.L_17:
        /*0038*/ 	.byte	0x04, 0x17
        /*003a*/ 	.short	(.L_19 - .L_18)
.L_18:
        /*003c*/ 	.word	0x00000000
        /*0040*/ 	.short	0x0004
        /*0042*/ 	.short	0x0020
        /*0044*/ 	.byte	0x00, 0xf4, 0x21, 0x00


	//----- nvinfo : EIATTR_KPARAM_INFO
	.align		4
.L_19:
        /*0048*/ 	.byte	0x04, 0x17
        /*004a*/ 	.short	(.L_21 - .L_20)
.L_20:
        /*004c*/ 	.word	0x00000000
        /*0050*/ 	.short	0x0003
        /*0052*/ 	.short	0x0018
        /*0054*/ 	.byte	0x00, 0xf4, 0x21, 0x00


	//----- nvinfo : EIATTR_KPARAM_INFO
	.align		4
.L_21:
        /*0058*/ 	.byte	0x04, 0x17
        /*005a*/ 	.short	(.L_23 - .L_22)
.L_22:
        /*005c*/ 	.word	0x00000000
        /*0060*/ 	.short	0x0002
        /*0062*/ 	.short	0x0010
        /*0064*/ 	.byte	0x00, 0xf4, 0x21, 0x00


	//----- nvinfo : EIATTR_KPARAM_INFO
	.align		4
.L_23:
        /*0068*/ 	.byte	0x04, 0x17
        /*006a*/ 	.short	(.L_25 - .L_24)
.L_24:
        /*006c*/ 	.word	0x00000000
        /*0070*/ 	.short	0x0001
        /*0072*/ 	.short	0x0008
        /*0074*/ 	.byte	0x00, 0xf4, 0x21, 0x00


	//----- nvinfo : EIATTR_KPARAM_INFO
	.align		4
.L_25:
        /*0078*/ 	.byte	0x04, 0x17
        /*007a*/ 	.short	(.L_27 - .L_26)
.L_26:
        /*007c*/ 	.word	0x00000000
        /*0080*/ 	.short	0x0000
        /*0082*/ 	.short	0x0000
        /*0084*/ 	.byte	0x00, 0xf4, 0x21, 0x00


	//----- nvinfo : EIATTR_SPARSE_MMA_MASK
	.align		4
.L_27:
        /*0088*/ 	.byte	0x03, 0x50
        /*008a*/ 	.short	0x0000


	//----- nvinfo : EIATTR_MAXREG_COUNT
	.align		4
        /*008c*/ 	.byte	0x03, 0x1b
        /*008e*/ 	.short	0x00ff


	//----- nvinfo : EIATTR_EXIT_INSTR_OFFSETS
	.align		4
        /*0090*/ 	.byte	0x04, 0x1c
        /*0092*/ 	.short	(.L_29 - .L_28)


	//   ....[0]....
.L_28:
        /*0094*/ 	.word	0x00001080


	//   ....[1]....
        /*0098*/ 	.word	0x00001100


	//----- nvinfo : EIATTR_REQNTID
	.align		4
.L_29:
        /*009c*/ 	.byte	0x04, 0x10
        /*009e*/ 	.short	(.L_31 - .L_30)
.L_30:
        /*00a0*/ 	.word	0x00000100
        /*00a4*/ 	.word	0x00000001
        /*00a8*/ 	.word	0x00000001


	//----- nvinfo : EIATTR_CBANK_PARAM_SIZE
	.align		4
.L_31:
        /*00ac*/ 	.byte	0x03, 0x19
        /*00ae*/ 	.short	0x0038


	//----- nvinfo : EIATTR_PARAM_CBANK
	.align		4
        /*00b0*/ 	.byte	0x04, 0x0a
        /*00b2*/ 	.short	(.L_33 - .L_32)
	.align		4
.L_32:
        /*00b4*/ 	.word	index@(.nv.constant0.triton_poi_fused__native_batch_norm_legit_no_training_relu_24)
        /*00b8*/ 	.short	0x0210
        /*00ba*/ 	.short	0x0038


	//----- nvinfo : EIATTR_SW_WAR
	.align		4
.L_33:
        /*00bc*/ 	.byte	0x04, 0x36
        /*00be*/ 	.short	(.L_35 - .L_34)
.L_34:
        /*00c0*/ 	.word	0x00000008
.L_35:


//--------------------- .nv.callgraph             --------------------------
	.section	.nv.callgraph,"",@"SHT_CUDA_CALLGRAPH"
	.align	4
	.sectionentsize	8
	.align		4
        /*0000*/ 	.word	0x00000000
	.align		4
        /*0004*/ 	.word	0xffffffff
	.align		4
        /*0008*/ 	.word	0x00000000
	.align		4
        /*000c*/ 	.word	0xfffffffe
	.align		4
        /*0010*/ 	.word	0x00000000
	.align		4
        /*0014*/ 	.word	0xfffffffd
	.align		4
        /*0018*/ 	.word	0x00000000
	.align		4
        /*001c*/ 	.word	0xfffffffc


//--------------------- .nv.constant4             --------------------------
	.section	.nv.constant4,"a",@progbits
	.align	8
	.align		8
.nv.constant4:
        /*0000*/ 	.dword	_$_str
	.align		8
        /*0008*/ 	.dword	_$_str_$_2


//--------------------- .text.triton_poi_fused__native_batch_norm_legit_no_training_relu_24 --------------------------
	.section	.text.triton_poi_fused__native_batch_norm_legit_no_training_relu_24,"ax",@progbits
	.sectionflags	@"SHF_BARRIERS=1"
	.align	128
        .global         triton_poi_fused__native_batch_norm_legit_no_training_relu_24
        .type           triton_poi_fused__native_batch_norm_legit_no_training_relu_24,@function
        .size           triton_poi_fused__native_batch_norm_legit_no_training_relu_24,(.L_x_1 - triton_poi_fused__native_batch_norm_legit_no_training_relu_24)
        .other          triton_poi_fused__native_batch_norm_legit_no_training_relu_24,@"STO_CUDA_ENTRY STV_DEFAULT"
triton_poi_fused__native_batch_norm_legit_no_training_relu_24:
.text.triton_poi_fused__native_batch_norm_legit_no_training_relu_24:
[----:B------:R-:W0:Y:S01]  /*0000*/  LDC R1, c[0x0][0x28] ;  /* 0x00000a00ff017b82 */ /* 0x000e220000000800 */
[----:B------:R-:W1:Y:S07]  /*0010*/  S2R R0, SR_TID.X ;  /* 0x0000000000007919 */ /* 0x000e6e0000002100 */
[----:B------:R-:W2:Y:S01]  /*0020*/  LDC.64 R24, c[0x0][0x210] ;  /* 0x00008400ff187b82 */ /* 0x000ea20000000a00 */
[----:B------:R-:W-:Y:S01]  /*0030*/  ULDC.64 UR6, c[0x0][0x208] ;  /* 0x0000820000067ab9 */ /* 0x000fe20000000a00 */
[----:B------:R-:W3:Y:S01]  /*0040*/  S2R R3, SR_CTAID.Y ;  /* 0x0000000000037919 */ /* 0x000ee20000002600 */
[----:B------:R-:W4:Y:S01]  /*0050*/  S2R R5, SR_CTAID.X ;  /* 0x0000000000057919 */ /* 0x000f220000002500 */
[----:B-1----:R-:W-:Y:S01]  /*0060*/  IMAD.SHL.U32 R21, R0, 0x4, RZ ;  /* 0x0000000400157824 */ /* 0x002fe200078e00ff */
[----:B------:R-:W-:-:S02]  /*0070*/  SHF.R.U32.HI R7, RZ, 0x6, R0 ;  /* 0x00000006ff077819 */ /* 0x000fc40000011600 */
[--C-:B---3--:R-:W-:Y:S02]  /*0080*/  SHF.R.S32.HI R29, RZ, 0x17, R3.reuse ;  /* 0x00000017ff1d7819 */ /* 0x108fe40000011403 */
[----:B------:R-:W-:Y:S02]  /*0090*/  LOP3.LUT R2, R21, 0xfc, RZ, 0xc0, !PT ;  /* 0x000000fc15027812 */ /* 0x000fe400078ec0ff */
[----:B------:R-:W-:Y:S02]  /*00a0*/  SGXT R29, R29, 0x1 ;  /* 0x000000011d1d781a */ /* 0x000fe40000000200 */
[----:B------:R-:W-:Y:S01]  /*00b0*/  PRMT R16, R2, 0x6540, R3 ;  /* 0x0000654002107816 */ /* 0x000fe20000000003 */
[----:B----4-:R-:W-:Y:S01]  /*00c0*/  IMAD.SHL.U32 R2, R5, 0x10, RZ ;  /* 0x0000001005027824 */ /* 0x010fe200078e00ff */
[----:B------:R-:W-:Y:S02]  /*00d0*/  SGXT.U32 R5, R7, 0x2 ;  /* 0x000000020705781a */ /* 0x000fe40000000000 */
[----:B------:R-:W-:-:S02]  /*00e0*/  LEA.HI R4, R29, R16, RZ, 0xa ;  /* 0x000000101d047211 */ /* 0x000fc400078f50ff */
[----:B------:R-:W-:Y:S02]  /*00f0*/  LOP3.LUT R13, R2, R5, RZ, 0xfc, !PT ;  /* 0x00000005020d7212 */ /* 0x000fe400078efcff */
[C---:B------:R-:W-:Y:S01]  /*0100*/  LOP3.LUT R7, R4.reuse, 0xfffffc00, RZ, 0xc0, !PT ;  /* 0xfffffc0004077812 */ /* 0x040fe200078ec0ff */
[----:B------:R-:W-:Y:S01]  /*0110*/  IMAD.SHL.U32 R6, R4, 0x100, RZ ;  /* 0x0000010004067824 */ /* 0x000fe200078e00ff */
[C---:B------:R-:W-:Y:S02]  /*0120*/  ISETP.GE.AND P0, PT, R13.reuse, 0x100, PT ;  /* 0x000001000d00780c */ /* 0x040fe40003f06270 */
[----:B------:R-:W-:Y:S02]  /*0130*/  CS2R R4, SRZ ;  /* 0x0000000000047805 */ /* 0x000fe4000001ff00 */
[----:B------:R-:W-:Y:S02]  /*0140*/  LOP3.LUT R9, R13, 0x4, RZ, 0xfc, !PT ;  /* 0x000000040d097812 */ /* 0x000fe400078efcff */
[----:B------:R-:W-:-:S02]  /*0150*/  LOP3.LUT R6, R6, 0xfffc0000, RZ, 0xc0, !PT ;  /* 0xfffc000006067812 */ /* 0x000fc400078ec0ff */
[----:B------:R-:W-:Y:S02]  /*0160*/  ISETP.GE.AND P1, PT, R9, 0x100, PT ;  /* 0x000001000900780c */ /* 0x000fe40003f26270 */
[----:B------:R-:W-:Y:S02]  /*0170*/  IADD3 R16, R6, R16, -R7 ;  /* 0x0000001006107210 */ /* 0x000fe40007ffe807 */
[----:B------:R-:W-:-:S03]  /*0180*/  CS2R R6, SRZ ;  /* 0x0000000000067805 */ /* 0x000fc6000001ff00 */
[--C-:B------:R-:W-:Y:S02]  /*0190*/  IMAD R15, R13, 0x400, R16.reuse ;  /* 0x000004000d0f7824 */ /* 0x100fe400078e0210 */
[----:B------:R-:W-:Y:S02]  /*01a0*/  IMAD R19, R9, 0x400, R16 ;  /* 0x0000040009137824 */ /* 0x000fe400078e0210 */
[----:B--2---:R-:W-:-:S05]  /*01b0*/  IMAD.WIDE R14, R15, 0x4, R24 ;  /* 0x000000040f0e7825 */ /* 0x004fca00078e0218 */
[----:B------:R1:W2:Y:S01]  /*01c0*/  @!P0 LDG.E.EL.128 R4, desc[UR6][R14.64] ;  /* 0x000000060e048981 */ /* 0x0002a2000c2e1d00 */
[----:B------:R-:W-:Y:S02]  /*01d0*/  CS2R R8, SRZ ;  /* 0x0000000000087805 */ /* 0x000fe4000001ff00 */
[----:B------:R-:W-:Y:S01]  /*01e0*/  CS2R R10, SRZ ;  /* 0x00000000000a7805 */ /* 0x000fe2000001ff00 */
[----:B------:R-:W-:-:S05]  /*01f0*/  IMAD.WIDE R18, R19, 0x4, R24 ;  /* 0x0000000413127825 */ /* 0x000fca00078e0218 */
[----:B------:R3:W4:Y:S01]  /*0200*/  @!P1 LDG.E.EL.128 R8, desc[UR6][R18.64] ;  /* 0x0000000612089981 */ /* 0x000722000c2e1d00 */
[C---:B------:R-:W-:Y:S02]  /*0210*/  LOP3.LUT R17, R13.reuse, 0x8, RZ, 0xfc, !PT ;  /* 0x000000080d117812 */ /* 0x040fe400078efcff */
[----:B-1----:R-:W-:Y:S02]  /*0220*/  CS2R R14, SRZ ;  /* 0x00000000000e7805 */ /* 0x002fe4000001ff00 */
[----:B------:R-:W-:Y:S02]  /*0230*/  LOP3.LUT R27, R13, 0xc, RZ, 0xfc, !PT ;  /* 0x0000000c0d1b7812 */ /* 0x000fe400078efcff */
[----:B------:R-:W-:Y:S02]  /*0240*/  CS2R R12, SRZ ;  /* 0x00000000000c7805 */ /* 0x000fe4000001ff00 */
[C---:B------:R-:W-:Y:S01]  /*0250*/  ISETP.GE.AND P0, PT, R17.reuse, 0x100, PT ;  /* 0x000001001100780c */ /* 0x040fe20003f06270 */
[--C-:B------:R-:W-:Y:S01]  /*0260*/  IMAD R23, R17, 0x400, R16.reuse ;  /* 0x0000040011177824 */ /* 0x100fe200078e0210 */
[C---:B------:R-:W-:Y:S01]  /*0270*/  ISETP.GE.AND P1, PT, R27.reuse, 0x100, PT ;  /* 0x000001001b00780c */ /* 0x040fe20003f26270 */
[----:B------:R-:W-:-:S02]  /*0280*/  IMAD R17, R27, 0x400, R16 ;  /* 0x000004001b117824 */ /* 0x000fc400078e0210 */
[----:B------:R-:W-:Y:S01]  /*0290*/  IMAD.WIDE R22, R23, 0x4, R24 ;  /* 0x0000000417167825 */ /* 0x000fe200078e0218 */
[----:B---3--:R-:W-:-:S03]  /*02a0*/  CS2R R18, SRZ ;  /* 0x0000000000127805 */ /* 0x008fc6000001ff00 */
[----:B------:R-:W-:-:S04]  /*02b0*/  IMAD.WIDE R24, R17, 0x4, R24 ;  /* 0x0000000411187825 */ /* 0x000fc800078e0218 */
[----:B------:R1:W3:Y:S01]  /*02c0*/  @!P0 LDG.E.EL.128 R12, desc[UR6][R22.64] ;  /* 0x00000006160c8981 */ /* 0x0002e2000c2e1d00 */
[----:B------:R-:W-:-:S06]  /*02d0*/  CS2R R16, SRZ ;  /* 0x0000000000107805 */ /* 0x000fcc000001ff00 */
[----:B------:R5:W3:Y:S01]  /*02e0*/  @!P1 LDG.E.EL.128 R16, desc[UR6][R24.64] ;  /* 0x0000000618109981 */ /* 0x000ae2000c2e1d00 */
[----:B------:R-:W5:Y:S01]  /*02f0*/  S2UR UR5, SR_CgaCtaId ;  /* 0x00000000000579c3 */ /* 0x000f620000008800 */
[----:B------:R-:W-:Y:S01]  /*0300*/  SHF.R.U32.HI R20, RZ, 0x2, R0 ;  /* 0x00000002ff147819 */ /* 0x000fe20000011600 */
[----:B------:R-:W-:Y:S01]  /*0310*/  UMOV UR4, 0x400 ;  /* 0x0000040000047882 */ /* 0x000fe20000000000 */
[----:B-1----:R-:W-:Y:S02]  /*0320*/  LOP3.LUT R22, R21, 0x3fc, RZ, 0xc0, !PT ;  /* 0x000003fc15167812 */ /* 0x002fe400078ec0ff */
[----:B------:R-:W-:-:S03]  /*0330*/  LOP3.LUT R20, R20, 0x30, RZ, 0xc0, !PT ;  /* 0x0000003014147812 */ /* 0x000fc600078ec0ff */
[----:B-----5:R-:W1:Y:S01]  /*0340*/  LDC.64 R24, c[0x0][0x220] ;  /* 0x00008800ff187b82 */ /* 0x020e620000000a00 */
[----:B0-----:R-:W-:-:S06]  /*0350*/  UPRMT UR4, UR5, 0x654, UR4 ;  /* 0x0000065405047896 */ /* 0x001fcc0008000004 */
[----:B------:R-:W-:Y:S01]  /*0360*/  VIADD R23, R20, UR4 ;  /* 0x0000000414177c36 */ /* 0x000fe20008000000 */
[----:B------:R-:W-:-:S04]  /*0370*/  LOP3.LUT R20, R0, 0xff, RZ, 0xc0, !PT ;  /* 0x000000ff00147812 */ /* 0x000fc800078ec0ff */
[----:B------:R-:W-:Y:S02]  /*0380*/  LEA R22, R22, R23, 0x2 ;  /* 0x0000001716167211 */ /* 0x000fe400078e10ff */
[----:B------:R-:W-:-:S03]  /*0390*/  LEA R20, R20, UR4, 0x2 ;  /* 0x0000000414147c11 */ /* 0x000fc6000f8e10ff */
[----:B--2---:R0:W-:Y:S01]  /*03a0*/  STS.128 [R22], R4 ;  /* 0x0000000416007388 */ /* 0x0041e20000000c00 */
[----:B------:R-:W-:Y:S01]  /*03b0*/  BAR.SYNC.DEFER_BLOCKING 0x0 ;  /* 0x0000000000007b1d */ /* 0x000fe20000010000 */
[----:B0-----:R-:W-:-:S04]  /*03c0*/  PRMT R4, R0, 0x6540, R3 ;  /* 0x0000654000047816 */ /* 0x001fc80000000003 */
[----:B------:R-:W-:-:S04]  /*03d0*/  LEA.HI R29, R29, R4, RZ, 0xa ;  /* 0x000000041d1d7211 */ /* 0x000fc800078f50ff */
[----:B------:R-:W-:Y:S01]  /*03e0*/  LOP3.LUT R29, R29, 0xfffffc00, RZ, 0xc0, !PT ;  /* 0xfffffc001d1d7812 */ /* 0x000fe200078ec0ff */
[----:B------:R-:W-:Y:S04]  /*03f0*/  LDS R23, [R20] ;  /* 0x0000000014177984 */ /* 0x000fe80000000800 */
[----:B------:R-:W-:Y:S01]  /*0400*/  IMAD.IADD R29, R4, 0x1, -R29 ;  /* 0x00000001041d7824 */ /* 0x000fe200078e0a1d */
[----:B------:R-:W-:Y:S03]  /*0410*/  LDS R27, [R20+0x410] ;  /* 0x00041000141b7984 */ /* 0x000fe60000000800 */
[C---:B-1----:R-:W-:Y:S01]  /*0420*/  IMAD.WIDE R24, R29.reuse, 0x4, R24 ;  /* 0x000000041d187825 */ /* 0x042fe200078e0218 */
[----:B------:R-:W-:Y:S04]  /*0430*/  LDS R26, [R20+0x820] ;  /* 0x00082000141a7984 */ /* 0x000fe80000000800 */
[----:B------:R-:W-:Y:S01]  /*0440*/  LDS R28, [R20+0xc30] ;  /* 0x000c3000141c7984 */ /* 0x000fe20000000800 */
[----:B------:R-:W-:Y:S06]  /*0450*/  BAR.SYNC.DEFER_BLOCKING 0x0 ;  /* 0x0000000000007b1d */ /* 0x000fec0000010000 */
[----:B----4-:R0:W-:Y:S02]  /*0460*/  STS.128 [R22], R8 ;  /* 0x0000000816007388 */ /* 0x0101e40000000c00 */
[----:B------:R-:W-:Y:S08]  /*0470*/  BAR.SYNC.DEFER_BLOCKING 0x0 ;  /* 0x0000000000007b1d */ /* 0x000ff00000010000 */
[----:B0-----:R-:W0:Y:S08]  /*0480*/  LDC.64 R8, c[0x0][0x218] ;  /* 0x00008600ff087b82 */ /* 0x001e300000000a00 */
[----:B------:R-:W1:Y:S01]  /*0490*/  LDC.64 R10, c[0x0][0x228] ;  /* 0x00008a00ff0a7b82 */ /* 0x000e620000000a00 */
[----:B------:R-:W2:Y:S04]  /*04a0*/  LDS R4, [R20] ;  /* 0x0000000014047984 */ /* 0x000ea80000000800 */
[----:B------:R-:W4:Y:S04]  /*04b0*/  LDS R7, [R20+0x410] ;  /* 0x0004100014077984 */ /* 0x000f280000000800 */
[----:B------:R-:W-:Y:S04]  /*04c0*/  LDS R6, [R20+0x820] ;  /* 0x0008200014067984 */ /* 0x000fe80000000800 */
[----:B------:R-:W-:Y:S01]  /*04d0*/  LDS R5, [R20+0xc30] ;  /* 0x000c300014057984 */ /* 0x000fe20000000800 */
[----:B------:R-:W-:Y:S06]  /*04e0*/  BAR.SYNC.DEFER_BLOCKING 0x0 ;  /* 0x0000000000007b1d */ /* 0x000fec0000010000 */
[----:B---3--:R-:W-:Y:S02]  /*04f0*/  STS.128 [R22], R12 ;  /* 0x0000000c16007388 */ /* 0x008fe40000000c00 */
[----:B------:R-:W-:Y:S06]  /*0500*/  BAR.SYNC.DEFER_BLOCKING 0x0 ;  /* 0x0000000000007b1d */ /* 0x000fec0000010000 */
[----:B------:R-:W-:Y:S04]  /*0510*/  LDS R12, [R20] ;  /* 0x00000000140c7984 */ /* 0x000fe80000000800 */
[----:B------:R-:W3:Y:S04]  /*0520*/  LDS R15, [R20+0x410] ;  /* 0x00041000140f7984 */ /* 0x000ee80000000800 */
[----:B------:R-:W5:Y:S04]  /*0530*/  LDS R14, [R20+0x820] ;  /* 0x00082000140e7984 */ /* 0x000f680000000800 */
[----:B------:R-:W-:Y:S01]  /*0540*/  LDS R13, [R20+0xc30] ;  /* 0x000c3000140d7984 */ /* 0x000fe20000000800 */
[----:B------:R-:W-:Y:S06]  /*0550*/  BAR.SYNC.DEFER_BLOCKING 0x0 ;  /* 0x0000000000007b1d */ /* 0x000fec0000010000 */
[----:B------:R2:W-:Y:S02]  /*0560*/  STS.128 [R22], R16 ;  /* 0x0000001016007388 */ /* 0x0005e40000000c00 */
[----:B------:R-:W-:Y:S06]  /*0570*/  BAR.SYNC.DEFER_BLOCKING 0x0 ;  /* 0x0000000000007b1d */ /* 0x000fec0000010000 */
[----:B------:R-:W3:Y:S01]  /*0580*/  LDG.E.EL R24, desc[UR6][R24.64] ;  /* 0x0000000618187981 */ /* 0x000ee2000c2e1900 */
[----:B0-----:R-:W-:-:S03]  /*0590*/  IMAD.WIDE R8, R29, 0x4, R8 ;  /* 0x000000041d087825 */ /* 0x001fc600078e0208 */
[----:B------:R-:W-:Y:S04]  /*05a0*/  LDS R22, [R20+0xc30] ;  /* 0x000c300014167984 */ /* 0x000fe80000000800 */
[----:B------:R0:W4:Y:S01]  /*05b0*/  LDG.E.EL R25, desc[UR6][R8.64] ;  /* 0x0000000608197981 */ /* 0x000122000c2e1900 */
[----:B-1----:R-:W-:-:S06]  /*05c0*/  IMAD.WIDE R10, R29, 0x4, R10 ;  /* 0x000000041d0a7825 */ /* 0x002fcc00078e020a */
[----:B------:R1:W4:Y:S01]  /*05d0*/  LDG.E.EL R10, desc[UR6][R10.64] ;  /* 0x000000060a0a7981 */ /* 0x000322000c2e1900 */
[----:B0-----:R-:W0:Y:S02]  /*05e0*/  LDC.64 R8, c[0x0][0x230] ;  /* 0x00008c00ff087b82 */ /* 0x001e240000000a00 */
[----:B0-----:R-:W-:-:S05]  /*05f0*/  IMAD.WIDE R8, R29, 0x4, R8 ;  /* 0x000000041d087825 */ /* 0x001fca00078e0208 */
[----:B--2---:R0:W2:Y:S01]  /*0600*/  LDG.E.EL R17, desc[UR6][R8.64] ;  /* 0x0000000608117981 */ /* 0x0040a2000c2e1900 */
[----:B------:R-:W-:Y:S01]  /*0610*/  IMAD.MOV.U32 R18, RZ, RZ, 0x3e800000 ;  /* 0x3e800000ff127424 */ /* 0x000fe200078e00ff */
[----:B-1----:R-:W1:Y:S02]  /*0620*/  S2R R11, SR_TID.X ;  /* 0x00000000000b7919 */ /* 0x002e640000002100 */
[----:B0-----:R-:W0:Y:S01]  /*0630*/  LDS R8, [R20+0x410] ;  /* 0x0004100014087984 */ /* 0x001e220000000800 */
[----:B------:R-:W1:Y:S01]  /*0640*/  S2UR UR4, SR_CgaCtaId ;  /* 0x00000000000479c3 */ /* 0x000e620000008800 */
[----:B------:R-:W-:Y:S02]  /*0650*/  UMOV UR5, 0x400 ;  /* 0x0000040000057882 */ /* 0x000fe40000000000 */
[----:B-1----:R-:W-:Y:S01]  /*0660*/  UPRMT UR4, UR4, 0x654, UR5 ;  /* 0x0000065404047896 */ /* 0x002fe20008000005 */
[----:B------:R-:W-:-:S04]  /*0670*/  SHF.R.U32.HI R0, RZ, 0x2, R0 ;  /* 0x00000002ff007819 */ /* 0x000fc80000011600 */
[----:B------:R-:W-:Y:S02]  /*0680*/  SGXT.U32 R0, R0, 0x6 ;  /* 0x000000060000781a */ /* 0x000fe40000000000 */
[----:B------:R-:W-:Y:S01]  /*0690*/  LOP3.LUT R2, R2, 0xc, R21, 0xf8, !PT ;  /* 0x0000000c02027812 */ /* 0x000fe200078ef815 */
[----:B---3--:R-:W-:-:S04]  /*06a0*/  FADD R16, R24, 9.9999997473787516356e-06 ;  /* 0x3727c5ac18107421 */ /* 0x008fc80000000000 */
[----:B------:R1:W3:Y:S02]  /*06b0*/  MUFU.SQRT R19, R16 ;  /* 0x0000001000137308 */ /* 0x0002e40000002000 */
[----:B-1----:R-:W1:Y:S01]  /*06c0*/  LDS R16, [R20+0x820] ;  /* 0x0008200014107984 */ /* 0x002e620000000800 */
[C---:B---3--:R-:W-:Y:S02]  /*06d0*/  FSETP.GT.AND P0, PT, R19.reuse, 8.50705917302346158658e+37, PT ;  /* 0x7e8000001300780b */ /* 0x048fe40003f04000 */
[----:B------:R-:W-:-:S11]  /*06e0*/  FSETP.GEU.AND P1, PT, R19, 1.175494350822287508e-38, PT ;  /* 0x008000001300780b */ /* 0x000fd60003f2e000 */
[----:B------:R-:W-:-:S04]  /*06f0*/  @P0 FMUL R19, R19, 0.25 ;  /* 0x3e80000013130820 */ /* 0x000fc80000400000 */
[----:B------:R-:W-:Y:S01]  /*0700*/  @!P1 FMUL R19, R19, 16777216 ;  /* 0x4b80000013139820 */ /* 0x000fe20000400000 */
[----:B------:R-:W-:-:S05]  /*0710*/  FSEL R18, R18, 1, P0 ;  /* 0x3f80000012127808 */ /* 0x000fca0000000000 */
[----:B------:R-:W3:Y:S01]  /*0720*/  MUFU.RCP R19, R19 ;  /* 0x0000001300137308 */ /* 0x000ee20000001000 */
[----:B------:R-:W-:-:S04]  /*0730*/  @!P1 FMUL R18, R18, 16777216 ;  /* 0x4b80000012129820 */ /* 0x000fc80000400000 */
[----:B---3--:R-:W-:Y:S02]  /*0740*/  FMUL R9, R19, R18 ;  /* 0x0000001213097220 */ /* 0x008fe40000400000 */
[----:B------:R3:W1:Y:S01]  /*0750*/  LDS R18, [R20] ;  /* 0x0000000014127984 */ /* 0x0006620000000800 */
[--C-:B----4-:R-:W-:Y:S01]  /*0760*/  FADD R4, R4, -R25.reuse ;  /* 0x8000001904047221 */ /* 0x110fe20000000000 */
[--C-:B------:R-:W-:Y:S01]  /*0770*/  FADD R7, R7, -R25.reuse ;  /* 0x8000001907077221 */ /* 0x100fe20000000000 */
[--C-:B------:R-:W-:Y:S01]  /*0780*/  FADD R27, R27, -R25.reuse ;  /* 0x800000191b1b7221 */ /* 0x100fe20000000000 */
[--C-:B------:R-:W-:Y:S01]  /*0790*/  FADD R26, R26, -R25.reuse ;  /* 0x800000191a1a7221 */ /* 0x100fe20000000000 */
[C---:B------:R-:W-:Y:S01]  /*07a0*/  FMUL R4, R9.reuse, R4 ;  /* 0x0000000409047220 */ /* 0x040fe20000400000 */
[----:B------:R-:W-:Y:S01]  /*07b0*/  FMUL R7, R9, R7 ;  /* 0x0000000709077220 */ /* 0x000fe20000400000 */
[--C-:B------:R-:W-:Y:S01]  /*07c0*/  FADD R28, R28, -R25.reuse ;  /* 0x800000191c1c7221 */ /* 0x100fe20000000000 */
[--C-:B---3--:R-:W-:Y:S01]  /*07d0*/  FADD R20, R15, -R25.reuse ;  /* 0x800000190f147221 */ /* 0x108fe20000000000 */
[----:B-----5:R-:W-:Y:S01]  /*07e0*/  FADD R14, R14, -R25 ;  /* 0x800000190e0e7221 */ /* 0x020fe20000000000 */
[----:B------:R-:W-:-:S02]  /*07f0*/  IMAD.SHL.U32 R15, R11, 0x10, RZ ;  /* 0x000000100b0f7824 */ /* 0x000fc400078e00ff */
[C---:B------:R-:W-:Y:S01]  /*0800*/  FMUL R27, R9.reuse, R27 ;  /* 0x0000001b091b7220 */ /* 0x040fe20000400000 */
[C-C-:B--2---:R-:W-:Y:S01]  /*0810*/  FFMA R4, R10.reuse, R4, R17.reuse ;  /* 0x000000040a047223 */ /* 0x144fe20000000011 */
[----:B------:R-:W-:Y:S01]  /*0820*/  FFMA R7, R10, R7, R17 ;  /* 0x000000070a077223 */ /* 0x000fe20000000011 */
[--C-:B------:R-:W-:Y:S01]  /*0830*/  FADD R6, R6, -R25.reuse ;  /* 0x8000001906067221 */ /* 0x100fe20000000000 */
[C---:B------:R-:W-:Y:S01]  /*0840*/  FMUL R14, R9.reuse, R14 ;  /* 0x0000000e090e7220 */ /* 0x040fe20000400000 */
[C---:B------:R-:W-:Y:S01]  /*0850*/  FMUL R20, R9.reuse, R20 ;  /* 0x0000001409147220 */ /* 0x040fe20000400000 */
[C---:B------:R-:W-:Y:S01]  /*0860*/  FMUL R28, R9.reuse, R28 ;  /* 0x0000001c091c7220 */ /* 0x040fe20000400000 */
[----:B------:R-:W-:Y:S01]  /*0870*/  FMUL R26, R9, R26 ;  /* 0x0000001a091a7220 */ /* 0x000fe20000400000 */
[--C-:B------:R-:W-:Y:S01]  /*0880*/  FADD R5, R5, -R25.reuse ;  /* 0x8000001905057221 */ /* 0x100fe20000000000 */
[--C-:B------:R-:W-:Y:S01]  /*0890*/  FADD R12, R12, -R25.reuse ;  /* 0x800000190c0c7221 */ /* 0x100fe20000000000 */
[--C-:B0-----:R-:W-:Y:S01]  /*08a0*/  FADD R8, R8, -R25.reuse ;  /* 0x8000001908087221 */ /* 0x101fe20000000000 */
[--C-:B-1----:R-:W-:Y:S01]  /*08b0*/  FADD R16, R16, -R25.reuse ;  /* 0x8000001910107221 */ /* 0x102fe20000000000 */
[--C-:B------:R-:W-:Y:S01]  /*08c0*/  FADD R24, R23, -R25.reuse ;  /* 0x8000001917187221 */ /* 0x100fe20000000000 */
[--C-:B------:R-:W-:Y:S01]  /*08d0*/  FADD R13, R13, -R25.reuse ;  /* 0x800000190d0d7221 */ /* 0x100fe20000000000 */
[----:B------:R-:W-:Y:S01]  /*08e0*/  FADD R22, R22, -R25 ;  /* 0x8000001916167221 */ /* 0x000fe20000000000 */
[----:B------:R-:W-:Y:S01]  /*08f0*/  LOP3.LUT R15, R15, 0xff0, RZ, 0xc0, !PT ;  /* 0x00000ff00f0f7812 */ /* 0x000fe200078ec0ff */
[C-C-:B------:R-:W-:Y:S01]  /*0900*/  FFMA R27, R10.reuse, R27, R17.reuse ;  /* 0x0000001b0a1b7223 */ /* 0x140fe20000000011 */
[C---:B------:R-:W-:Y:S01]  /*0910*/  FMUL R6, R9.reuse, R6 ;  /* 0x0000000609067220 */ /* 0x040fe20000400000 */
[C-C-:B------:R-:W-:Y:S01]  /*0920*/  FFMA R26, R10.reuse, R26, R17.reuse ;  /* 0x0000001a0a1a7223 */ /* 0x140fe20000000011 */
[C-C-:B------:R-:W-:Y:S01]  /*0930*/  FFMA R28, R10.reuse, R28, R17.reuse ;  /* 0x0000001c0a1c7223 */ /* 0x140fe20000000011 */
[C-C-:B------:R-:W-:Y:S01]  /*0940*/  FFMA R20, R10.reuse, R20, R17.reuse ;  /* 0x000000140a147223 */ /* 0x140fe20000000011 */
[----:B------:R-:W-:Y:S01]  /*0950*/  FFMA R14, R10, R14, R17 ;  /* 0x0000000e0a0e7223 */ /* 0x000fe20000000011 */
[----:B------:R-:W-:Y:S01]  /*0960*/  FSETP.GEU.AND P1, PT, R4, RZ, PT ;  /* 0x000000ff0400720b */ /* 0x000fe20003f2e000 */
[----:B------:R-:W-:Y:S01]  /*0970*/  FMUL R12, R9, R12 ;  /* 0x0000000c090c7220 */ /* 0x000fe20000400000 */
[----:B------:R-:W-:Y:S01]  /*0980*/  FSETP.GEU.AND P0, PT, R7, RZ, PT ;  /* 0x000000ff0700720b */ /* 0x000fe20003f0e000 */
[C---:B------:R-:W-:Y:S01]  /*0990*/  FMUL R5, R9.reuse, R5 ;  /* 0x0000000509057220 */ /* 0x040fe20000400000 */
[C---:B------:R-:W-:Y:S01]  /*09a0*/  FMUL R8, R9.reuse, R8 ;  /* 0x0000000809087220 */ /* 0x040fe20000400000 */
[----:B------:R-:W-:Y:S01]  /*09b0*/  FADD R18, R18, -R25 ;  /* 0x8000001912127221 */ /* 0x000fe20000000000 */
[C---:B------:R-:W-:Y:S01]  /*09c0*/  FMUL R16, R9.reuse, R16 ;  /* 0x0000001009107220 */ /* 0x040fe20000400000 */
[C---:B------:R-:W-:Y:S01]  /*09d0*/  FMUL R13, R9.reuse, R13 ;  /* 0x0000000d090d7220 */ /* 0x040fe20000400000 */
[C---:B------:R-:W-:Y:S01]  /*09e0*/  FMUL R24, R9.reuse, R24 ;  /* 0x0000001809187220 */ /* 0x040fe20000400000 */
[C---:B------:R-:W-:Y:S01]  /*09f0*/  FMUL R18, R9.reuse, R18 ;  /* 0x0000001209127220 */ /* 0x040fe20000400000 */
[----:B------:R-:W-:Y:S01]  /*0a00*/  FMUL R22, R9, R22 ;  /* 0x0000001609167220 */ /* 0x000fe20000400000 */
[----:B------:R-:W-:Y:S01]  /*0a10*/  LEA.HI R9, R15, UR4, RZ, 0x1e ;  /* 0x000000040f097c11 */ /* 0x000fe2000f8ff0ff */
[C-C-:B------:R-:W-:Y:S01]  /*0a20*/  FFMA R6, R10.reuse, R6, R17.reuse ;  /* 0x000000060a067223 */ /* 0x140fe20000000011 */
[----:B------:R-:W-:Y:S01]  /*0a30*/  FSETP.GEU.AND P4, PT, R27, RZ, PT ;  /* 0x000000ff1b00720b */ /* 0x000fe20003f8e000 */
[--C-:B------:R-:W-:Y:S01]  /*0a40*/  FFMA R5, R10, R5, R17.reuse ;  /* 0x000000050a057223 */ /* 0x100fe20000000011 */
[----:B------:R-:W-:Y:S01]  /*0a50*/  FSEL R4, R4, RZ, P1 ;  /* 0x000000ff04047208 */ /* 0x000fe20000800000 */
[C-C-:B------:R-:W-:Y:S01]  /*0a60*/  FFMA R12, R10.reuse, R12, R17.reuse ;  /* 0x0000000c0a0c7223 */ /* 0x140fe20000000011 */
[----:B------:R-:W-:Y:S01]  /*0a70*/  FSEL R7, R7, RZ, P0 ;  /* 0x000000ff07077208 */ /* 0x000fe20000000000 */
[C-C-:B------:R-:W-:Y:S01]  /*0a80*/  FFMA R8, R10.reuse, R8, R17.reuse ;  /* 0x000000080a087223 */ /* 0x140fe20000000011 */
[----:B------:R-:W-:Y:S01]  /*0a90*/  FFMA R16, R10, R16, R17 ;  /* 0x000000100a107223 */ /* 0x000fe20000000011 */
[----:B------:R-:W-:-:S02]  /*0aa0*/  FSETP.GEU.AND P3, PT, R26, RZ, PT ;  /* 0x000000ff1a00720b */ /* 0x000fc40003f6e000 */
[----:B------:R-:W-:Y:S02]  /*0ab0*/  FSETP.GEU.AND P2, PT, R28, RZ, PT ;  /* 0x000000ff1c00720b */ /* 0x000fe40003f4e000 */
[----:B------:R-:W-:Y:S02]  /*0ac0*/  FSETP.GEU.AND P1, PT, R20, RZ, PT ;  /* 0x000000ff1400720b */ /* 0x000fe40003f2e000 */
[----:B------:R-:W-:Y:S01]  /*0ad0*/  FSETP.GEU.AND P0, PT, R14, RZ, PT ;  /* 0x000000ff0e00720b */ /* 0x000fe20003f0e000 */
[C-C-:B------:R-:W-:Y:S01]  /*0ae0*/  FFMA R24, R10.reuse, R24, R17.reuse ;  /* 0x000000180a187223 */ /* 0x140fe20000000011 */
[C-C-:B------:R-:W-:Y:S01]  /*0af0*/  FFMA R13, R10.reuse, R13, R17.reuse ;  /* 0x0000000d0a0d7223 */ /* 0x140fe20000000011 */
[C-C-:B------:R-:W-:Y:S01]  /*0b00*/  FFMA R18, R10.reuse, R18, R17.reuse ;  /* 0x000000120a127223 */ /* 0x140fe20000000011 */
[----:B------:R-:W-:Y:S01]  /*0b10*/  FFMA R22, R10, R22, R17 ;  /* 0x000000160a167223 */ /* 0x000fe20000000011 */
[----:B------:R-:W-:Y:S01]  /*0b20*/  IMAD R15, R15, 0x4, R9 ;  /* 0x000000040f0f7824 */ /* 0x000fe200078e0209 */
[----:B------:R-:W-:Y:S01]  /*0b30*/  BAR.SYNC.DEFER_BLOCKING 0x0 ;  /* 0x0000000000007b1d */ /* 0x000fe20000010000 */
[----:B------:R-:W-:-:S02]  /*0b40*/  FSEL R10, R27, RZ, P4 ;  /* 0x000000ff1b0a7208 */ /* 0x000fc40002000000 */
[----:B------:R-:W-:Y:S02]  /*0b50*/  FSEL R26, R26, RZ, P3 ;  /* 0x000000ff1a1a7208 */ /* 0x000fe40001800000 */
[----:B------:R-:W-:Y:S02]  /*0b60*/  FSEL R28, R28, RZ, P2 ;  /* 0x000000ff1c1c7208 */ /* 0x000fe40001000000 */
[----:B------:R-:W-:Y:S02]  /*0b70*/  FSETP.GEU.AND P4, PT, R6, RZ, PT ;  /* 0x000000ff0600720b */ /* 0x000fe40003f8e000 */
[----:B------:R-:W-:Y:S02]  /*0b80*/  FSEL R20, R20, RZ, P1 ;  /* 0x000000ff14147208 */ /* 0x000fe40000800000 */
[----:B------:R-:W-:Y:S02]  /*0b90*/  FSEL R14, R14, RZ, P0 ;  /* 0x000000ff0e0e7208 */ /* 0x000fe40000000000 */
[----:B------:R-:W-:-:S02]  /*0ba0*/  FSETP.GEU.AND P3, PT, R5, RZ, PT ;  /* 0x000000ff0500720b */ /* 0x000fc40003f6e000 */
[----:B------:R-:W-:Y:S02]  /*0bb0*/  FSETP.GEU.AND P2, PT, R12, RZ, PT ;  /* 0x000000ff0c00720b */ /* 0x000fe40003f4e000 */
[----:B------:R-:W-:Y:S02]  /*0bc0*/  FSETP.GEU.AND P0, PT, R16, RZ, PT ;  /* 0x000000ff1000720b */ /* 0x000fe40003f0e000 */
[----:B------:R-:W-:Y:S02]  /*0bd0*/  FSETP.GEU.AND P1, PT, R8, RZ, PT ;  /* 0x000000ff0800720b */ /* 0x000fe40003f2e000 */
[----:B------:R-:W-:Y:S02]  /*0be0*/  FSEL R6, R6, RZ, P4 ;  /* 0x000000ff06067208 */ /* 0x000fe40002000000 */
[----:B------:R-:W-:Y:S01]  /*0bf0*/  FSEL R12, R12, RZ, P2 ;  /* 0x000000ff0c0c7208 */ /* 0x000fe20001000000 */
[----:B------:R0:W-:Y:S01]  /*0c00*/  STS [R15+0x4], R10 ;  /* 0x0000040a0f007388 */ /* 0x0001e20000000800 */
[----:B------:R-:W-:-:S02]  /*0c10*/  FSEL R16, R16, RZ, P0 ;  /* 0x000000ff10107208 */ /* 0x000fc40000000000 */
[----:B------:R-:W-:Y:S02]  /*0c20*/  FSEL R8, R8, RZ, P1 ;  /* 0x000000ff08087208 */ /* 0x000fe40000800000 */
[----:B------:R-:W-:Y:S02]  /*0c30*/  FSETP.GEU.AND P2, PT, R18, RZ, PT ;  /* 0x000000ff1200720b */ /* 0x000fe40003f4e000 */
[----:B------:R-:W-:Y:S02]  /*0c40*/  FSETP.GEU.AND P1, PT, R24, RZ, PT ;  /* 0x000000ff1800720b */ /* 0x000fe40003f2e000 */
[----:B------:R-:W-:Y:S02]  /*0c50*/  FSETP.GEU.AND P0, PT, R22, RZ, PT ;  /* 0x000000ff1600720b */ /* 0x000fe40003f0e000 */
[----:B0-----:R-:W-:Y:S02]  /*0c60*/  FSEL R10, R5, RZ, P3 ;  /* 0x000000ff050a7208 */ /* 0x001fe40001800000 */
[----:B------:R-:W-:Y:S01]  /*0c70*/  FSETP.GEU.AND P3, PT, R13, RZ, PT ;  /* 0x000000ff0d00720b */ /* 0x000fe20003f6e000 */
[----:B------:R0:W-:Y:S01]  /*0c80*/  STS [R15+0x10], R4 ;  /* 0x000010040f007388 */ /* 0x0001e20000000800 */
[----:B------:R-:W-:Y:S01]  /*0c90*/  IMAD.SHL.U32 R5, R11, 0x4, RZ ;  /* 0x000000040b057824 */ /* 0x000fe200078e00ff */
[----:B------:R-:W-:-:S02]  /*0ca0*/  FSEL R24, R24, RZ, P1 ;  /* 0x000000ff18187208 */ /* 0x000fc40000800000 */
[----:B------:R1:W-:Y:S01]  /*0cb0*/  STS [R15+0x18], R6 ;  /* 0x000018060f007388 */ /* 0x0003e20000000800 */
[----:B------:R-:W-:Y:S02]  /*0cc0*/  FSEL R22, R22, RZ, P0 ;  /* 0x000000ff16167208 */ /* 0x000fe40000000000 */
[----:B0-----:R-:W-:Y:S02]  /*0cd0*/  FSEL R4, R13, RZ, P3 ;  /* 0x000000ff0d047208 */ /* 0x001fe40001800000 */
[----:B-1----:R-:W-:Y:S01]  /*0ce0*/  FSEL R6, R18, RZ, P2 ;  /* 0x000000ff12067208 */ /* 0x002fe20001000000 */
[----:B------:R-:W-:Y:S01]  /*0cf0*/  STS [R15+0x8], R26 ;  /* 0x0000081a0f007388 */ /* 0x000fe20000000800 */
[----:B------:R-:W-:-:S03]  /*0d00*/  LOP3.LUT R18, R5, 0x3fc, RZ, 0xc0, !PT ;  /* 0x000003fc05127812 */ /* 0x000fc600078ec0ff */
[----:B------:R-:W-:Y:S04]  /*0d10*/  STS [R15+0xc], R28 ;  /* 0x00000c1c0f007388 */ /* 0x000fe80000000800 */
[----:B------:R-:W-:Y:S04]  /*0d20*/  STS [R15+0x14], R7 ;  /* 0x000014070f007388 */ /* 0x000fe80000000800 */
[----:B------:R-:W-:Y:S04]  /*0d30*/  STS [R15+0x1c], R10 ;  /* 0x00001c0a0f007388 */ /* 0x000fe80000000800 */
[----:B------:R-:W-:Y:S04]  /*0d40*/  STS [R15+0x20], R12 ;  /* 0x0000200c0f007388 */ /* 0x000fe80000000800 */
[----:B------:R-:W-:Y:S04]  /*0d50*/  STS [R15+0x24], R20 ;  /* 0x000024140f007388 */ /* 0x000fe80000000800 */
[----:B------:R-:W-:Y:S04]  /*0d60*/  STS [R15+0x28], R14 ;  /* 0x0000280e0f007388 */ /* 0x000fe80000000800 */
[----:B------:R-:W-:Y:S04]  /*0d70*/  STS [R15+0x2c], R4 ;  /* 0x00002c040f007388 */ /* 0x000fe80000000800 */
[----:B------:R0:W-:Y:S04]  /*0d80*/  STS [R15+0x38], R16 ;  /* 0x000038100f007388 */ /* 0x0001e80000000800 */
[----:B------:R-:W-:Y:S04]  /*0d90*/  STS [R15+0x34], R8 ;  /* 0x000034080f007388 */ /* 0x000fe80000000800 */
[----:B------:R-:W-:Y:S04]  /*0da0*/  STS [R15+0x30], R6 ;  /* 0x000030060f007388 */ /* 0x000fe80000000800 */
[----:B------:R-:W-:Y:S04]  /*0db0*/  STS [R15], R24 ;  /* 0x000000180f007388 */ /* 0x000fe80000000800 */
[----:B------:R-:W-:Y:S01]  /*0dc0*/  STS [R15+0x3c], R22 ;  /* 0x00003c160f007388 */ /* 0x000fe20000000800 */
[C---:B------:R-:W-:Y:S01]  /*0dd0*/  LOP3.LUT R5, R18.reuse, 0x400, RZ, 0xfc, !PT ;  /* 0x0000040012057812 */ /* 0x040fe200078efcff */
[----:B0-----:R-:W0:Y:S01]  /*0de0*/  LDC.64 R16, c[0x0][0x238] ;  /* 0x00008e00ff107b82 */ /* 0x001e220000000a00 */
[----:B------:R-:W-:-:S02]  /*0df0*/  LOP3.LUT R7, R18, 0x800, RZ, 0xfc, !PT ;  /* 0x0000080012077812 */ /* 0x000fc400078efcff */
[----:B------:R-:W-:Y:S02]  /*0e00*/  SHF.R.U32.HI R5, RZ, 0x2, R5 ;  /* 0x00000002ff057819 */ /* 0x000fe40000011605 */
[----:B------:R-:W-:Y:S02]  /*0e10*/  SHF.R.U32.HI R7, RZ, 0x2, R7 ;  /* 0x00000002ff077819 */ /* 0x000fe40000011607 */
[----:B------:R-:W-:Y:S02]  /*0e20*/  LOP3.LUT R11, R11, 0xfc, RZ, 0xc0, !PT ;  /* 0x000000fc0b0b7812 */ /* 0x000fe400078ec0ff */
[----:B------:R-:W-:Y:S02]  /*0e30*/  LOP3.LUT R5, R5, 0x1fc, RZ, 0xc0, !PT ;  /* 0x000001fc05057812 */ /* 0x000fe400078ec0ff */
[----:B------:R-:W-:Y:S01]  /*0e40*/  LOP3.LUT R7, R7, 0x2fc, RZ, 0xc0, !PT ;  /* 0x000002fc07077812 */ /* 0x000fe200078ec0ff */
[----:B------:R-:W-:Y:S01]  /*0e50*/  VIADD R11, R11, UR4 ;  /* 0x000000040b0b7c36 */ /* 0x000fe20008000000 */
[----:B------:R-:W-:-:S03]  /*0e60*/  IADD3 R5, R5, UR4, RZ ;  /* 0x0000000405057c10 */ /* 0x000fc6000fffe0ff */
[----:B------:R-:W-:Y:S02]  /*0e70*/  VIADD R7, R7, UR4 ;  /* 0x0000000407077c36 */ /* 0x000fe40008000000 */
[C---:B------:R-:W-:Y:S01]  /*0e80*/  IMAD R19, R18.reuse, 0x4, R11 ;  /* 0x0000000412137824 */ /* 0x040fe200078e020b */
[----:B------:R-:W-:Y:S01]  /*0e90*/  BAR.SYNC.DEFER_BLOCKING 0x0 ;  /* 0x0000000000007b1d */ /* 0x000fe20000010000 */
[C---:B------:R-:W-:Y:S02]  /*0ea0*/  IMAD R20, R18.reuse, 0x4, R5 ;  /* 0x0000000412147824 */ /* 0x040fe400078e0205 */
[----:B------:R-:W-:-:S03]  /*0eb0*/  IMAD R23, R18, 0x4, R7 ;  /* 0x0000000412177824 */ /* 0x000fc600078e0207 */
[----:B------:R-:W-:Y:S04]  /*0ec0*/  LDS R4, [R19] ;  /* 0x0000000013047984 */ /* 0x000fe80000000800 */
[----:B------:R-:W-:Y:S04]  /*0ed0*/  LDS R5, [R19+0x4] ;  /* 0x0000040013057984 */ /* 0x000fe80000000800 */
[----:B------:R-:W-:Y:S04]  /*0ee0*/  LDS R6, [R19+0x8] ;  /* 0x0000080013067984 */ /* 0x000fe80000000800 */
[----:B------:R1:W2:Y:S04]  /*0ef0*/  LDS R7, [R19+0xc] ;  /* 0x00000c0013077984 */ /* 0x0002a80000000800 */
[----:B------:R-:W-:Y:S04]  /*0f00*/  LDS R8, [R20+0x1000] ;  /* 0x0010000014087984 */ /* 0x000fe80000000800 */
[----:B------:R-:W-:Y:S04]  /*0f10*/  LDS R9, [R20+0x1004] ;  /* 0x0010040014097984 */ /* 0x000fe80000000800 */
[----:B------:R-:W-:Y:S04]  /*0f20*/  LDS R10, [R20+0x1008] ;  /* 0x00100800140a7984 */ /* 0x000fe80000000800 */
[----:B------:R-:W3:Y:S04]  /*0f30*/  LDS R11, [R20+0x100c] ;  /* 0x00100c00140b7984 */ /* 0x000ee80000000800 */
[----:B------:R-:W-:Y:S04]  /*0f40*/  LDS R12, [R23+0x2000] ;  /* 0x00200000170c7984 */ /* 0x000fe80000000800 */
[----:B------:R-:W-:Y:S04]  /*0f50*/  LDS R13, [R23+0x2004] ;  /* 0x00200400170d7984 */ /* 0x000fe80000000800 */
[----:B------:R-:W-:Y:S04]  /*0f60*/  LDS R14, [R23+0x2008] ;  /* 0x00200800170e7984 */ /* 0x000fe80000000800 */
[----:B------:R4:W5:Y:S01]  /*0f70*/  LDS R15, [R23+0x200c] ;  /* 0x00200c00170f7984 */ /* 0x0009620000000800 */
[----:B-1----:R-:W-:-:S02]  /*0f80*/  PRMT R19, R0, 0x6540, R3 ;  /* 0x0000654000137816 */ /* 0x002fc40000000003 */
[----:B------:R-:W-:Y:S02]  /*0f90*/  LOP3.LUT R21, R18, 0xc00, RZ, 0xfc, !PT ;  /* 0x00000c0012157812 */ /* 0x000fe400078efcff */
[----:B------:R-:W-:Y:S01]  /*0fa0*/  ISETP.GE.AND P0, PT, R2, 0x100, PT ;  /* 0x000001000200780c */ /* 0x000fe20003f06270 */
[----:B------:R-:W-:Y:S01]  /*0fb0*/  IMAD R19, R19, 0x100, R2 ;  /* 0x0000010013137824 */ /* 0x000fe200078e0202 */
[----:B------:R-:W-:-:S04]  /*0fc0*/  SHF.R.U32.HI R21, RZ, 0x2, R21 ;  /* 0x00000002ff157819 */ /* 0x000fc80000011615 */
[----:B------:R-:W-:Y:S02]  /*0fd0*/  LOP3.LUT R0, R21, 0x3fc, RZ, 0xc0, !PT ;  /* 0x000003fc15007812 */ /* 0x000fe400078ec0ff */
[----:B------:R-:W-:Y:S01]  /*0fe0*/  IADD3 R21, R19, 0x4000, RZ ;  /* 0x0000400013157810 */ /* 0x000fe20007ffe0ff */
[C---:B----4-:R-:W-:Y:S02]  /*0ff0*/  VIADD R23, R19.reuse, 0x8000 ;  /* 0x0000800013177836 */ /* 0x050fe40000000000 */
[----:B0-----:R-:W-:-:S04]  /*1000*/  IMAD.WIDE R2, R19, 0x4, R16 ;  /* 0x0000000413027825 */ /* 0x001fc800078e0210 */
[--C-:B------:R-:W-:Y:S01]  /*1010*/  IMAD.WIDE R20, R21, 0x4, R16.reuse ;  /* 0x0000000415147825 */ /* 0x100fe200078e0210 */
[----:B--2---:R0:W-:Y:S03]  /*1020*/  @!P0 STG.E.128 desc[UR6][R2.64], R4 ;  /* 0x0000000402008986 */ /* 0x0041e6000c101d06 */
[----:B------:R-:W-:Y:S01]  /*1030*/  IMAD.WIDE R22, R23, 0x4, R16 ;  /* 0x0000000417167825 */ /* 0x000fe200078e0210 */
[----:B---3--:R0:W-:Y:S03]  /*1040*/  @!P0 STG.E.128 desc[UR6][R20.64], R8 ;  /* 0x0000000814008986 */ /* 0x0081e6000c101d06 */
[----:B------:R-:W-:-:S04]  /*1050*/  VIADD R25, R0, UR4 ;  /* 0x0000000400197c36 */ /* 0x000fc80008000000 */
[----:B------:R-:W-:Y:S01]  /*1060*/  IMAD R25, R18, 0x4, R25 ;  /* 0x0000000412197824 */ /* 0x000fe200078e0219 */
[----:B-----5:R0:W-:Y:S02]  /*1070*/  @!P0 STG.E.128 desc[UR6][R22.64], R12 ;  /* 0x0000000c16008986 */ /* 0x0201e4000c101d06 */
[----:B0-----:R-:W-:Y:S05]  /*1080*/  @P0 EXIT ;  /* 0x000000000000094d */ /* 0x001fea0003800000 */
[----:B0-----:R-:W-:Y:S01]  /*1090*/  LDS R4, [R25+0x3000] ;  /* 0x0030000019047984 */ /* 0x001fe20000000800 */
[----:B------:R-:W-:-:S03]  /*10a0*/  VIADD R19, R19, 0xc000 ;  /* 0x0000c00013137836 */ /* 0x000fc60000000000 */
[----:B------:R-:W-:Y:S01]  /*10b0*/  LDS R5, [R25+0x3004] ;  /* 0x0030040019057984 */ /* 0x000fe20000000800 */
[----:B------:R-:W-:-:S03]  /*10c0*/  IMAD.WIDE R16, R19, 0x4, R16 ;  /* 0x0000000413107825 */ /* 0x000fc600078e0210 */
[----:B------:R-:W-:Y:S04]  /*10d0*/  LDS R6, [R25+0x3008] ;  /* 0x0030080019067984 */ /* 0x000fe80000000800 */
[----:B------:R-:W0:Y:S04]  /*10e0*/  LDS R7, [R25+0x300c] ;  /* 0x00300c0019077984 */ /* 0x000e280000000800 */
[----:B0-----:R-:W-:Y:S01]  /*10f0*/  STG.E.128 desc[UR6][R16.64], R4 ;  /* 0x0000000410007986 */ /* 0x001fe2000c101d06 */
[----:B------:R-:W-:Y:S05]  /*1100*/  EXIT ;  /* 0x000000000000794d */ /* 0x000fea0003800000 */
.L_x_0:
[----:B------:R-:W-:-:S00]  /*1110*/  BRA `(.L_x_0) ;  /* 0xfffffffc00fc7947 */ /* 0x000fc0000383ffff */
[----:B------:R-:W-:-:S00]  /*1120*/  NOP ;  /* 0x0000000000007918 */ /* 0x000fc00000000000 */
        /* <DEDUP_REMOVED lines=13> */
.L_x_1:


//--------------------- .nv.global.init           --------------------------
	.section	.nv.global.init,"aw",@progbits
.nv.global.init:
	.type		_$_str,@object
	.size		_$_str,(_$_str_$_2 - _$_str)
_$_str:
        /*0000*/ 	.byte	0x5f, 0x5f, 0x43, 0x55, 0x44, 0x41, 0x5f, 0x46, 0x54, 0x5a, 0x00
	.type		_$_str_$_2,@object
	.size		_$_str_$_2,(.L_1 - _$_str_$_2)
_$_str_$_2:
        /*000b*/ 	.byte	0x5f, 0x5f, 0x43, 0x55, 0x44, 0x41, 0x5f, 0x50, 0x52, 0x45, 0x43, 0x5f, 0x53, 0x51, 0x52, 0x54
        /*001b*/ 	.byte	0x00
.L_1:


//--------------------- .nv.shared.triton_poi_fused__native_batch_norm_legit_no_training_relu_24 --------------------------
	.section	.nv.shared.triton_poi_fused__native_batch_norm_legit_no_training_relu_24,"aw",@nobits
	.sectionflags	@""
	.align	16
	.zero		1024


//--------------------- .nv.constant0.triton_poi_fused__native_batch_norm_legit_no_training_relu_24 --------------------------
	.section	.nv.constant0.triton_poi_fused__native_batch_norm_legit_no_training_relu_24,"a",@progbits
	.sectionflags	@""
	.align	4
.nv.constant0.triton_poi_fused__native_batch_norm_legit_no_training_relu_24:
	.zero		584
